//
// Generated by NVIDIA NVVM Compiler
//
// Compiler Build ID: CL-36424714
// Cuda compilation tools, release 13.0, V13.0.88
// Based on NVVM 20.0.0
//

.version 9.0
.target sm_100
.address_size 64

	// .globl	_Z6inidatPiPf

.visible .entry _Z6inidatPiPf(
	.param .u64 .ptr .align 1 _Z6inidatPiPf_param_0,
	.param .u64 .ptr .align 1 _Z6inidatPiPf_param_1
)
{
	.reg .b32 	%r<13>;
	.reg .b32 	%f<2>;
	.reg .b64 	%rd<7>;

	ld.param.u64 	%rd1, [_Z6inidatPiPf_param_0];
	ld.param.u64 	%rd2, [_Z6inidatPiPf_param_1];
	cvta.to.global.u64 	%rd3, %rd2;
	cvta.to.global.u64 	%rd4, %rd1;
	mov.u32 	%r1, %ctaid.x;
	mov.u32 	%r2, %ntid.x;
	mov.u32 	%r3, %tid.x;
	mad.lo.s32 	%r4, %r1, %r2, %r3;
	ld.global.u32 	%r5, [%rd4];
	not.b32 	%r6, %r1;
	add.s32 	%r7, %r5, %r6;
	not.b32 	%r8, %r3;
	add.s32 	%r9, %r5, %r8;
	mul.lo.s32 	%r10, %r3, %r1;
	mul.lo.s32 	%r11, %r10, %r7;
	mul.lo.s32 	%r12, %r11, %r9;
	cvt.rn.f32.u32 	%f1, %r12;
	mul.wide.s32 	%rd5, %r4, 4;
	add.s64 	%rd6, %rd3, %rd5;
	st.global.f32 	[%rd6], %f1;
	bar.sync 	0;
	ret;

}
	// .globl	_Z6updatePiPfS0_S0_S0_
.visible .entry _Z6updatePiPfS0_S0_S0_(
	.param .u64 .ptr .align 1 _Z6updatePiPfS0_S0_S0__param_0,
	.param .u64 .ptr .align 1 _Z6updatePiPfS0_S0_S0__param_1,
	.param .u64 .ptr .align 1 _Z6updatePiPfS0_S0_S0__param_2,
	.param .u64 .ptr .align 1 _Z6updatePiPfS0_S0_S0__param_3,
	.param .u64 .ptr .align 1 _Z6updatePiPfS0_S0_S0__param_4
)
{
	.reg .pred 	%p<7>;
	.reg .b32 	%r<16>;
	.reg .b32 	%f<11>;
	.reg .b64 	%rd<24>;
	.reg .b64 	%fd<11>;

	ld.param.u64 	%rd2, [_Z6updatePiPfS0_S0_S0__param_0];
	ld.param.u64 	%rd3, [_Z6updatePiPfS0_S0_S0__param_1];
	ld.param.u64 	%rd4, [_Z6updatePiPfS0_S0_S0__param_2];
	ld.param.u64 	%rd5, [_Z6updatePiPfS0_S0_S0__param_3];
	ld.param.u64 	%rd6, [_Z6updatePiPfS0_S0_S0__param_4];
	cvta.to.global.u64 	%rd1, %rd6;
	mov.u32 	%r1, %ctaid.x;
	mov.u32 	%r2, %ntid.x;
	mul.lo.s32 	%r3, %r1, %r2;
	mov.u32 	%r4, %tid.x;
	add.s32 	%r5, %r3, %r4;
	setp.eq.s32 	%p1, %r1, 0;
	setp.eq.s32 	%p2, %r4, 0;
	or.pred  	%p3, %p1, %p2;
	@%p3 bra 	$L__BB1_2;
	cvta.to.global.u64 	%rd7, %rd2;
	ld.global.u32 	%r6, [%rd7];
	add.s32 	%r7, %r6, -1;
	setp.ne.s32 	%p4, %r1, %r7;
	setp.ne.s32 	%p5, %r4, %r7;
	and.pred  	%p6, %p4, %p5;
	@%p6 bra 	$L__BB1_3;
$L__BB1_2:
	mul.wide.s32 	%rd22, %r5, 4;
	add.s64 	%rd23, %rd1, %rd22;
	mov.b32 	%r15, 0;
	st.global.u32 	[%rd23], %r15;
	bra.uni 	$L__BB1_4;
$L__BB1_3:
	cvta.to.global.u64 	%rd8, %rd5;
	mul.wide.s32 	%rd9, %r5, 4;
	add.s64 	%rd10, %rd8, %rd9;
	ld.global.f32 	%f1, [%rd10];
	cvt.f64.f32 	%fd1, %f1;
	cvta.to.global.u64 	%rd11, %rd3;
	ld.global.f32 	%f2, [%rd11];
	cvt.f64.f32 	%fd2, %f2;
	add.s32 	%r8, %r3, %r2;
	add.s32 	%r9, %r5, %r2;
	mul.wide.u32 	%rd12, %r9, 4;
	add.s64 	%rd13, %rd8, %rd12;
	ld.global.f32 	%f3, [%rd13];
	shl.b32 	%r10, %r2, 1;
	sub.s32 	%r11, %r8, %r10;
	add.s32 	%r12, %r11, %r4;
	mul.wide.u32 	%rd14, %r12, 4;
	add.s64 	%rd15, %rd8, %rd14;
	ld.global.f32 	%f4, [%rd15];
	add.f32 	%f5, %f3, %f4;
	cvt.f64.f32 	%fd3, %f5;
	add.f64 	%fd4, %fd1, %fd1;
	sub.f64 	%fd5, %fd3, %fd4;
	fma.rn.f64 	%fd6, %fd5, %fd2, %fd1;
	cvta.to.global.u64 	%rd16, %rd4;
	ld.global.f32 	%f6, [%rd16];
	cvt.f64.f32 	%fd7, %f6;
	add.s32 	%r13, %r5, 1;
	mul.wide.u32 	%rd17, %r13, 4;
	add.s64 	%rd18, %rd8, %rd17;
	ld.global.f32 	%f7, [%rd18];
	add.s32 	%r14, %r5, -1;
	mul.wide.u32 	%rd19, %r14, 4;
	add.s64 	%rd20, %rd8, %rd19;
	ld.global.f32 	%f8, [%rd20];
	add.f32 	%f9, %f7, %f8;
	cvt.f64.f32 	%fd8, %f9;
	sub.f64 	%fd9, %fd8, %fd4;
	fma.rn.f64 	%fd10, %fd9, %fd7, %fd6;
	cvt.rn.f32.f64 	%f10, %fd10;
	add.s64 	%rd21, %rd1, %rd9;
	st.global.f32 	[%rd21], %f10;
	bar.sync 	0;
$L__BB1_4:
	ret;

}


// ===== COMPILED SASS (sm_100) =====

	.target	sm_100

	.elftype	@"ET_EXEC"


//--------------------- .note.nv.tkinfo           --------------------------
	.section	.note.nv.tkinfo,"",@"SHT_NOTE"
	.sectionflags	@"SHF_NOTE_NV_TKINFO"
	.tkinfo
        /*0018*/ 	.word	0x00000002
        /*0030*/ 	.string	""
        /*0030*/ 	.string	"ptxas"
        /*0030*/ 	.string	"Cuda compilation tools, release 13.0, V13.0.88"
        /*0030*/ 	.string	"Build cuda_13.0.r13.0/compiler.36424714_0"
        /*0030*/ 	.string	"-arch sm_100 -m 64 "



//--------------------- .note.nv.cuinfo           --------------------------
	.section	.note.nv.cuinfo,"",@"SHT_NOTE"
	.sectionflags	@"SHF_NOTE_NV_CUINFO"
        /*0018*/ 	.short	0x0002
        /*001a*/ 	.short	0x0064
        /*001c*/ 	.short	0x0082
	.zero		2


//--------------------- .nv.info                  --------------------------
	.section	.nv.info,"",@"SHT_CUDA_INFO"
	.align	4


	//----- nvinfo : EIATTR_REGCOUNT
	.align		4
        /*0000*/ 	.byte	0x04, 0x2f
        /*0002*/ 	.short	(.L_1 - .L_0)
	.align		4
.L_0:
        /*0004*/ 	.word	index@(_Z6inidatPiPf)
        /*0008*/ 	.word	0x0000000e


	//----- nvinfo : EIATTR_FRAME_SIZE
	.align		4
.L_1:
        /*000c*/ 	.byte	0x04, 0x11
        /*000e*/ 	.short	(.L_3 - .L_2)
	.align		4
.L_2:
        /*0010*/ 	.word	index@(_Z6inidatPiPf)
        /*0014*/ 	.word	0x00000000


	//----- nvinfo : EIATTR_REGCOUNT
	.align		4
.L_3:
        /*0018*/ 	.byte	0x04, 0x2f
        /*001a*/ 	.short	(.L_5 - .L_4)
	.align		4
.L_4:
        /*001c*/ 	.word	index@(_Z6updatePiPfS0_S0_S0_)
        /*0020*/ 	.word	0x0000001a


	//----- nvinfo : EIATTR_FRAME_SIZE
	.align		4
.L_5:
        /*0024*/ 	.byte	0x04, 0x11
        /*0026*/ 	.short	(.L_7 - .L_6)
	.align		4
.L_6:
        /*0028*/ 	.word	index@(_Z6updatePiPfS0_S0_S0_)
        /*002c*/ 	.word	0x00000000


	//----- nvinfo : EIATTR_MIN_STACK_SIZE
	.align		4
.L_7:
        /*0030*/ 	.byte	0x04, 0x12
        /*0032*/ 	.short	(.L_9 - .L_8)
	.align		4
.L_8:
        /*0034*/ 	.word	index@(_Z6updatePiPfS0_S0_S0_)
        /*0038*/ 	.word	0x00000000


	//----- nvinfo : EIATTR_MIN_STACK_SIZE
	.align		4
.L_9:
        /*003c*/ 	.byte	0x04, 0x12
        /*003e*/ 	.short	(.L_11 - .L_10)
	.align		4
.L_10:
        /*0040*/ 	.word	index@(_Z6inidatPiPf)
        /*0044*/ 	.word	0x00000000
.L_11:


//--------------------- .nv.compat                --------------------------
	.section	.nv.compat,"",@"SHT_CUDA_COMPAT_INFO"
	.align	4
        /*0000*/ 	.byte	0x02, 0x09, 0x00, 0x00, 0x02, 0x02, 0x01, 0x00, 0x02, 0x05, 0x05, 0x00, 0x03, 0x07, 0x01, 0x01
        /*0010*/ 	.byte	0x02, 0x03, 0x00, 0x00, 0x02, 0x06, 0x01, 0x00, 0x04, 0x0b, 0x08, 0x00, 0x01, 0x00, 0x00, 0x00
        /*0020*/ 	.byte	0x00, 0x00, 0x00, 0x00


//--------------------- .nv.info._Z6updatePiPfS0_S0_S0_ --------------------------
	.section	.nv.info._Z6updatePiPfS0_S0_S0_,"",@"SHT_CUDA_INFO"
	.sectionflags	@""
	.align	4


	//----- nvinfo : EIATTR_CUDA_API_VERSION
	.align		4
        /*0000*/ 	.byte	0x04, 0x37
        /*0002*/ 	.short	(.L_13 - .L_12)
.L_12:
        /*0004*/ 	.word	0x00000082


	//----- nvinfo : EIATTR_KPARAM_INFO
	.align		4
.L_13:
        /*0008*/ 	.byte	0x04, 0x17
        /*000a*/ 	.short	(.L_15 - .L_14)
.L_14:
        /*000c*/ 	.word	0x00000000
        /*0010*/ 	.short	0x0004
        /*0012*/ 	.short	0x0020
        /*0014*/ 	.byte	0x00, 0xf5, 0x21, 0x00


	//----- nvinfo : EIATTR_KPARAM_INFO
	.align		4
.L_15:
        /*0018*/ 	.byte	0x04, 0x17
        /*001a*/ 	.short	(.L_17 - .L_16)
.L_16:
        /*001c*/ 	.word	0x00000000
        /*0020*/ 	.short	0x0003
        /*0022*/ 	.short	0x0018
        /*0024*/ 	.byte	0x00, 0xf5, 0x21, 0x00


	//----- nvinfo : EIATTR_KPARAM_INFO
	.align		4
.L_17:
        /*0028*/ 	.byte	0x04, 0x17
        /*002a*/ 	.short	(.L_19 - .L_18)
.L_18:
        /*002c*/ 	.word	0x00000000
        /*0030*/ 	.short	0x0002
        /*0032*/ 	.short	0x0010
        /*0034*/ 	.byte	0x00, 0xf5, 0x21, 0x00


	//----- nvinfo : EIATTR_KPARAM_INFO
	.align		4
.L_19:
        /*0038*/ 	.byte	0x04, 0x17
        /*003a*/ 	.short	(.L_21 - .L_20)
.L_20:
        /*003c*/ 	.word	0x00000000
        /*0040*/ 	.short	0x0001
        /*0042*/ 	.short	0x0008
        /*0044*/ 	.byte	0x00, 0xf5, 0x21, 0x00


	//----- nvinfo : EIATTR_KPARAM_INFO
	.align		4
.L_21:
        /*0048*/ 	.byte	0x04, 0x17
        /*004a*/ 	.short	(.L_23 - .L_22)
.L_22:
        /*004c*/ 	.word	0x00000000
        /*0050*/ 	.short	0x0000
        /*0052*/ 	.short	0x0000
        /*0054*/ 	.byte	0x00, 0xf5, 0x21, 0x00


	//----- nvinfo : EIATTR_SPARSE_MMA_MASK
	.align		4
.L_23:
        /*0058*/ 	.byte	0x03, 0x50
        /*005a*/ 	.short	0x0000


	//----- nvinfo : EIATTR_MAXREG_COUNT
	.align		4
        /*005c*/ 	.byte	0x03, 0x1b
        /*005e*/ 	.short	0x00ff


	//----- nvinfo : EIATTR_NUM_BARRIERS
	.align		4
        /*0060*/ 	.byte	0x02, 0x4c
        /*0062*/ 	.byte	0x01
	.zero		1


	//----- nvinfo : EIATTR_MERCURY_ISA_VERSION
	.align		4
        /*0064*/ 	.byte	0x03, 0x5f
        /*0066*/ 	.short	0x0101


	//----- nvinfo : EIATTR_VRC_CTA_INIT_COUNT
	.align		4
        /*0068*/ 	.byte	0x02, 0x4a
	.zero		1
	.zero		1


	//----- nvinfo : EIATTR_EXIT_INSTR_OFFSETS
	.align		4
        /*006c*/ 	.byte	0x04, 0x1c
        /*006e*/ 	.short	(.L_25 - .L_24)


	//   ....[0]....
.L_24:
        /*0070*/ 	.word	0x00000150


	//   ....[1]....
        /*0074*/ 	.word	0x000003d0


	//----- nvinfo : EIATTR_CRS_STACK_SIZE
	.align		4
.L_25:
        /*0078*/ 	.byte	0x04, 0x1e
        /*007a*/ 	.short	(.L_27 - .L_26)
.L_26:
        /*007c*/ 	.word	0x00000000


	//----- nvinfo : EIATTR_CBANK_PARAM_SIZE
	.align		4
.L_27:
        /*0080*/ 	.byte	0x03, 0x19
        /*0082*/ 	.short	0x0028


	//----- nvinfo : EIATTR_PARAM_CBANK
	.align		4
        /*0084*/ 	.byte	0x04, 0x0a
        /*0086*/ 	.short	(.L_29 - .L_28)
	.align		4
.L_28:
        /*0088*/ 	.word	index@(.nv.constant0._Z6updatePiPfS0_S0_S0_)
        /*008c*/ 	.short	0x0380
        /*008e*/ 	.short	0x0028


	//----- nvinfo : EIATTR_SW_WAR
	.align		4
.L_29:
        /*0090*/ 	.byte	0x04, 0x36
        /*0092*/ 	.short	(.L_31 - .L_30)
.L_30:
        /*0094*/ 	.word	0x00000008
.L_31:


//--------------------- .nv.info._Z6inidatPiPf    --------------------------
	.section	.nv.info._Z6inidatPiPf,"",@"SHT_CUDA_INFO"
	.sectionflags	@""
	.align	4


	//----- nvinfo : EIATTR_CUDA_API_VERSION
	.align		4
        /*0000*/ 	.byte	0x04, 0x37
        /*0002*/ 	.short	(.L_33 - .L_32)
.L_32:
        /*0004*/ 	.word	0x00000082


	//----- nvinfo : EIATTR_KPARAM_INFO
	.align		4
.L_33:
        /*0008*/ 	.byte	0x04, 0x17
        /*000a*/ 	.short	(.L_35 - .L_34)
.L_34:
        /*000c*/ 	.word	0x00000000
        /*0010*/ 	.short	0x0001
        /*0012*/ 	.short	0x0008
        /*0014*/ 	.byte	0x00, 0xf5, 0x21, 0x00


	//----- nvinfo : EIATTR_KPARAM_INFO
	.align		4
.L_35:
        /*0018*/ 	.byte	0x04, 0x17
        /*001a*/ 	.short	(.L_37 - .L_36)
.L_36:
        /*001c*/ 	.word	0x00000000
        /*0020*/ 	.short	0x0000
        /*0022*/ 	.short	0x0000
        /*0024*/ 	.byte	0x00, 0xf5, 0x21, 0x00


	//----- nvinfo : EIATTR_SPARSE_MMA_MASK
	.align		4
.L_37:
        /*0028*/ 	.byte	0x03, 0x50
        /*002a*/ 	.short	0x0000


	//----- nvinfo : EIATTR_MAXREG_COUNT
	.align		4
        /*002c*/ 	.byte	0x03, 0x1b
        /*002e*/ 	.short	0x00ff


	//----- nvinfo : EIATTR_NUM_BARRIERS
	.align		4
        /*0030*/ 	.byte	0x02, 0x4c
        /*0032*/ 	.byte	0x01
	.zero		1


	//----- nvinfo : EIATTR_MERCURY_ISA_VERSION
	.align		4
        /*0034*/ 	.byte	0x03, 0x5f
        /*0036*/ 	.short	0x0101


	//----- nvinfo : EIATTR_VRC_CTA_INIT_COUNT
	.align		4
        /*0038*/ 	.byte	0x02, 0x4a
	.zero		1
	.zero		1


	//----- nvinfo : EIATTR_EXIT_INSTR_OFFSETS
	.align		4
        /*003c*/ 	.byte	0x04, 0x1c
        /*003e*/ 	.short	(.L_39 - .L_38)


	//   ....[0]....
.L_38:
        /*0040*/ 	.word	0x00000140


	//----- nvinfo : EIATTR_CBANK_PARAM_SIZE
	.align		4
.L_39:
        /*0044*/ 	.byte	0x03, 0x19
        /*0046*/ 	.short	0x0010


	//----- nvinfo : EIATTR_PARAM_CBANK
	.align		4
        /*0048*/ 	.byte	0x04, 0x0a
        /*004a*/ 	.short	(.L_41 - .L_40)
	.align		4
.L_40:
        /*004c*/ 	.word	index@(.nv.constant0._Z6inidatPiPf)
        /*0050*/ 	.short	0x0380
        /*0052*/ 	.short	0x0010


	//----- nvinfo : EIATTR_SW_WAR
	.align		4
.L_41:
        /*0054*/ 	.byte	0x04, 0x36
        /*0056*/ 	.short	(.L_43 - .L_42)
.L_42:
        /*0058*/ 	.word	0x00000008
.L_43:


//--------------------- .nv.callgraph             --------------------------
	.section	.nv.callgraph,"",@"SHT_CUDA_CALLGRAPH"
	.align	4
	.sectionentsize	8
	.align		4
        /*0000*/ 	.word	0x00000000
	.align		4
        /*0004*/ 	.word	0xffffffff
	.align		4
        /*0008*/ 	.word	0x00000000
	.align		4
        /*000c*/ 	.word	0xfffffffe
	.align		4
        /*0010*/ 	.word	0x00000000
	.align		4
        /*0014*/ 	.word	0xfffffffd
	.align		4
        /*0018*/ 	.word	0x00000000
	.align		4
        /*001c*/ 	.word	0xfffffffc


//--------------------- .text._Z6updatePiPfS0_S0_S0_ --------------------------
	.section	.text._Z6updatePiPfS0_S0_S0_,"ax",@progbits
	.align	128
        .global         _Z6updatePiPfS0_S0_S0_
        .type           _Z6updatePiPfS0_S0_S0_,@function
        .size           _Z6updatePiPfS0_S0_S0_,(.L_x_5 - _Z6updatePiPfS0_S0_S0_)
        .other          _Z6updatePiPfS0_S0_S0_,@"STO_CUDA_ENTRY STV_DEFAULT"
_Z6updatePiPfS0_S0_S0_:
.text._Z6updatePiPfS0_S0_S0_:
[----:B------:R-:W-:Y:S01]  /*0000*/  LDC R1, c[0x0][0x37c] ;  /* 0x0000df00ff017b82 */ /* 0x000fe20000000800 */
[----:B------:R-:W0:Y:S07]  /*0010*/  S2R R11, SR_TID.X ;  /* 0x00000000000b7919 */ /* 0x000e2e0000002100 */
[----:B------:R-:W1:Y:S01]  /*0020*/  S2UR UR8, SR_CTAID.X ;  /* 0x00000000000879c3 */ /* 0x000e620000002500 */
[----:B------:R-:W1:Y:S01]  /*0030*/  LDCU UR9, c[0x0][0x360] ;  /* 0x00006c00ff0977ac */ /* 0x000e620008000800 */
[----:B------:R-:W-:Y:S01]  /*0040*/  BSSY.RECONVERGENT B0, `(.L_x_0) ;  /* 0x000000d000007945 */ /* 0x000fe20003800200 */
[----:B------:R-:W2:Y:S01]  /*0050*/  LDCU.64 UR6, c[0x0][0x358] ;  /* 0x00006b00ff0677ac */ /* 0x000ea20008000a00 */
[----:B-1----:R-:W-:Y:S01]  /*0060*/  UIMAD UR5, UR8, UR9, URZ ;  /* 0x00000009080572a4 */ /* 0x002fe2000f8e02ff */
[----:B0-----:R-:W-:-:S05]  /*0070*/  ISETP.NE.AND P0, PT, R11, RZ, PT ;  /* 0x000000ff0b00720c */ /* 0x001fca0003f05270 */
[----:B------:R-:W-:Y:S02]  /*0080*/  IADD3 R0, PT, PT, R11, UR5, RZ ;  /* 0x000000050b007c10 */ /* 0x000fe4000fffe0ff */
[----:B------:R-:W-:-:S13]  /*0090*/  ISETP.EQ.OR P0, PT, RZ, UR8, !P0 ;  /* 0x00000008ff007c0c */ /* 0x000fda000c702670 */
[----:B--2---:R-:W-:Y:S05]  /*00a0*/  @P0 BRA `(.L_x_1) ;  /* 0x0000000000180947 */ /* 0x004fea0003800000 */
[----:B------:R-:W0:Y:S02]  /*00b0*/  LDC.64 R2, c[0x0][0x380] ;  /* 0x0000e000ff027b82 */ /* 0x000e240000000a00 */
[----:B0-----:R-:W2:Y:S02]  /*00c0*/  LDG.E R2, desc[UR6][R2.64] ;  /* 0x0000000602027981 */ /* 0x001ea4000c1e1900 */
[----:B--2---:R-:W-:-:S04]  /*00d0*/  IADD3 R4, PT, PT, R2, -0x1, RZ ;  /* 0xffffffff02047810 */ /* 0x004fc80007ffe0ff */
[----:B------:R-:W-:Y:S02]  /*00e0*/  ISETP.NE.AND P0, PT, R11, R4, PT ;  /* 0x000000040b00720c */ /* 0x000fe40003f05270 */
[----:B------:R-:W-:-:S13]  /*00f0*/  ISETP.NE.AND P1, PT, R4, UR8, PT ;  /* 0x0000000804007c0c */ /* 0x000fda000bf25270 */
[----:B------:R-:W-:Y:S05]  /*0100*/  @P0 BRA P1, `(.L_x_2) ;  /* 0x0000000000140947 */ /* 0x000fea0000800000 */
.L_x_1:
[----:B------:R-:W-:Y:S05]  /*0110*/  BSYNC.RECONVERGENT B0 ;  /* 0x0000000000007941 */ /* 0x000fea0003800200 */
.L_x_0:
[----:B------:R-:W0:Y:S02]  /*0120*/  LDC.64 R2, c[0x0][0x3a0] ;  /* 0x0000e800ff027b82 */ /* 0x000e240000000a00 */
[----:B0-----:R-:W-:-:S05]  /*0130*/  IMAD.WIDE R2, R0, 0x4, R2 ;  /* 0x0000000400027825 */ /* 0x001fca00078e0202 */
[----:B------:R-:W-:Y:S01]  /*0140*/  STG.E desc[UR6][R2.64], RZ ;  /* 0x000000ff02007986 */ /* 0x000fe2000c101906 */
[----:B------:R-:W-:Y:S05]  /*0150*/  EXIT ;  /* 0x000000000000794d */ /* 0x000fea0003800000 */
.L_x_2:
[----:B------:R-:W0:Y:S01]  /*0160*/  LDC.64 R2, c[0x0][0x398] ;  /* 0x0000e600ff027b82 */ /* 0x000e220000000a00 */
[----:B------:R-:W-:Y:S02]  /*0170*/  UIADD3 UR4, UPT, UPT, UR5, UR9, URZ ;  /* 0x0000000905047290 */ /* 0x000fe4000fffe0ff */
[C---:B------:R-:W-:Y:S02]  /*0180*/  IADD3 R9, PT, PT, R0.reuse, UR9, RZ ;  /* 0x0000000900097c10 */ /* 0x040fe4000fffe0ff */
[C---:B------:R-:W-:Y:S01]  /*0190*/  IADD3 R13, PT, PT, R0.reuse, 0x1, RZ ;  /* 0x00000001000d7810 */ /* 0x040fe20007ffe0ff */
[----:B------:R-:W-:Y:S01]  /*01a0*/  UIMAD UR4, UR9, -0x2, UR4 ;  /* 0xfffffffe090478a4 */ /* 0x000fe2000f8e0204 */
[----:B------:R-:W-:Y:S01]  /*01b0*/  IADD3 R15, PT, PT, R0, -0x1, RZ ;  /* 0xffffffff000f7810 */ /* 0x000fe20007ffe0ff */
[----:B------:R-:W1:Y:S04]  /*01c0*/  LDC.64 R4, c[0x0][0x388] ;  /* 0x0000e200ff047b82 */ /* 0x000e680000000a00 */
[----:B------:R-:W-:-:S04]  /*01d0*/  IADD3 R11, PT, PT, R11, UR4, RZ ;  /* 0x000000040b0b7c10 */ /* 0x000fc8000fffe0ff */
[----:B------:R-:W2:Y:S01]  /*01e0*/  LDC.64 R16, c[0x0][0x390] ;  /* 0x0000e400ff107b82 */ /* 0x000ea20000000a00 */
[----:B0-----:R-:W-:-:S04]  /*01f0*/  IMAD.WIDE R6, R0, 0x4, R2 ;  /* 0x0000000400067825 */ /* 0x001fc800078e0202 */
[--C-:B------:R-:W-:Y:S01]  /*0200*/  IMAD.WIDE.U32 R8, R9, 0x4, R2.reuse ;  /* 0x0000000409087825 */ /* 0x100fe200078e0002 */
[----:B------:R-:W3:Y:S03]  /*0210*/  LDG.E R20, desc[UR6][R6.64] ;  /* 0x0000000606147981 */ /* 0x000ee6000c1e1900 */
[--C-:B------:R-:W-:Y:S01]  /*0220*/  IMAD.WIDE.U32 R10, R11, 0x4, R2.reuse ;  /* 0x000000040b0a7825 */ /* 0x100fe200078e0002 */
[----:B-1----:R0:W4:Y:S03]  /*0230*/  LDG.E R21, desc[UR6][R4.64] ;  /* 0x0000000604157981 */ /* 0x002126000c1e1900 */
[--C-:B------:R-:W-:Y:S01]  /*0240*/  IMAD.WIDE.U32 R12, R13, 0x4, R2.reuse ;  /* 0x000000040d0c7825 */ /* 0x100fe200078e0002 */
[----:B------:R-:W5:Y:S03]  /*0250*/  LDG.E R8, desc[UR6][R8.64] ;  /* 0x0000000608087981 */ /* 0x000f66000c1e1900 */
[----:B------:R-:W-:Y:S01]  /*0260*/  IMAD.WIDE.U32 R14, R15, 0x4, R2 ;  /* 0x000000040f0e7825 */ /* 0x000fe200078e0002 */
[----:B------:R-:W5:Y:S01]  /*0270*/  LDG.E R11, desc[UR6][R10.64] ;  /* 0x000000060a0b7981 */ /* 0x000f62000c1e1900 */
[----:B0-----:R-:W0:Y:S03]  /*0280*/  LDC.64 R4, c[0x0][0x3a0] ;  /* 0x0000e800ff047b82 */ /* 0x001e260000000a00 */
[----:B------:R-:W4:Y:S04]  /*0290*/  LDG.E R12, desc[UR6][R12.64] ;  /* 0x000000060c0c7981 */ /* 0x000f28000c1e1900 */
[----:B------:R-:W4:Y:S04]  /*02a0*/  LDG.E R15, desc[UR6][R14.64] ;  /* 0x000000060e0f7981 */ /* 0x000f28000c1e1900 */
[----:B--2---:R-:W2:Y:S01]  /*02b0*/  LDG.E R16, desc[UR6][R16.64] ;  /* 0x0000000610107981 */ /* 0x004ea2000c1e1900 */
[----:B------:R-:W-:Y:S05]  /*02c0*/  WARPSYNC.ALL ;  /* 0x0000000000007948 */ /* 0x000fea0003800000 */
[----:B0-----:R-:W-:Y:S01]  /*02d0*/  IMAD.WIDE R4, R0, 0x4, R4 ;  /* 0x0000000400047825 */ /* 0x001fe200078e0204 */
[----:B---3--:R-:W0:Y:S03]  /*02e0*/  F2F.F64.F32 R2, R20 ;  /* 0x0000001400027310 */ /* 0x008e260000201800 */
[----:B-----5:R-:W-:Y:S01]  /*02f0*/  FADD R22, R8, R11 ;  /* 0x0000000b08167221 */ /* 0x020fe20000000000 */
[----:B----4-:R-:W-:-:S04]  /*0300*/  FADD R23, R12, R15 ;  /* 0x0000000f0c177221 */ /* 0x010fc80000000000 */
[----:B------:R-:W1:Y:S01]  /*0310*/  F2F.F64.F32 R12, R22 ;  /* 0x00000016000c7310 */ /* 0x000e620000201800 */
[----:B0-----:R-:W-:-:S07]  /*0320*/  DADD R14, R2, R2 ;  /* 0x00000000020e7229 */ /* 0x001fce0000000002 */
[----:B------:R-:W0:Y:S08]  /*0330*/  F2F.F64.F32 R18, R23 ;  /* 0x0000001700127310 */ /* 0x000e300000201800 */
[----:B------:R-:W3:Y:S01]  /*0340*/  F2F.F64.F32 R6, R21 ;  /* 0x0000001500067310 */ /* 0x000ee20000201800 */
[----:B-1----:R-:W-:-:S07]  /*0350*/  DADD R12, R12, -R14 ;  /* 0x000000000c0c7229 */ /* 0x002fce000000080e */
[----:B--2---:R-:W1:Y:S01]  /*0360*/  F2F.F64.F32 R8, R16 ;  /* 0x0000001000087310 */ /* 0x004e620000201800 */
[----:B0-----:R-:W-:Y:S02]  /*0370*/  DADD R18, -R14, R18 ;  /* 0x000000000e127229 */ /* 0x001fe40000000112 */
[----:B---3--:R-:W-:-:S08]  /*0380*/  DFMA R6, R6, R12, R2 ;  /* 0x0000000c0606722b */ /* 0x008fd00000000002 */
[----:B-1----:R-:W-:-:S10]  /*0390*/  DFMA R6, R8, R18, R6 ;  /* 0x000000120806722b */ /* 0x002fd40000000006 */
[----:B------:R-:W0:Y:S02]  /*03a0*/  F2F.F32.F64 R7, R6 ;  /* 0x0000000600077310 */ /* 0x000e240000301000 */
[----:B0-----:R-:W-:Y:S01]  /*03b0*/  STG.E desc[UR6][R4.64], R7 ;  /* 0x0000000704007986 */ /* 0x001fe2000c101906 */
[----:B------:R-:W-:Y:S06]  /*03c0*/  BAR.SYNC.DEFER_BLOCKING 0x0 ;  /* 0x0000000000007b1d */ /* 0x000fec0000010000 */
[----:B------:R-:W-:Y:S05]  /*03d0*/  EXIT ;  /* 0x000000000000794d */ /* 0x000fea0003800000 */
.L_x_3:
[----:B------:R-:W-:-:S00]  /*03e0*/  BRA `(.L_x_3) ;  /* 0xfffffffc00fc7947 */ /* 0x000fc0000383ffff */
[----:B------:R-:W-:-:S00]  /*03f0*/  NOP ;  /* 0x0000000000007918 */ /* 0x000fc00000000000 */
        /* <DEDUP_REMOVED lines=8> */
.L_x_5:


//--------------------- .text._Z6inidatPiPf       --------------------------
	.section	.text._Z6inidatPiPf,"ax",@progbits
	.align	128
        .global         _Z6inidatPiPf
        .type           _Z6inidatPiPf,@function
        .size           _Z6inidatPiPf,(.L_x_6 - _Z6inidatPiPf)
        .other          _Z6inidatPiPf,@"STO_CUDA_ENTRY STV_DEFAULT"
_Z6inidatPiPf:
.text._Z6inidatPiPf:
[----:B------:R-:W-:Y:S08]  /*0000*/  LDC R1, c[0x0][0x37c] ;  /* 0x0000df00ff017b82 */ /* 0x000ff00000000800 */
[----:B------:R-:W0:Y:S01]  /*0010*/  LDC.64 R2, c[0x0][0x380] ;  /* 0x0000e000ff027b82 */ /* 0x000e220000000a00 */
[----:B------:R-:W0:Y:S01]  /*0020*/  LDCU.64 UR6, c[0x0][0x358] ;  /* 0x00006b00ff0677ac */ /* 0x000e220008000a00 */
[----:B------:R-:W1:Y:S06]  /*0030*/  S2R R11, SR_TID.X ;  /* 0x00000000000b7919 */ /* 0x000e6c0000002100 */
[----:B------:R-:W2:Y:S08]  /*0040*/  S2UR UR5, SR_CTAID.X ;  /* 0x00000000000579c3 */ /* 0x000eb00000002500 */
[----:B------:R-:W3:Y:S01]  /*0050*/  LDC R6, c[0x0][0x360] ;  /* 0x0000d800ff067b82 */ /* 0x000ee20000000800 */
[----:B0-----:R3:W4:Y:S07]  /*0060*/  LDG.E R2, desc[UR6][R2.64] ;  /* 0x0000000602027981 */ /* 0x00172e000c1e1900 */
[----:B------:R-:W0:Y:S01]  /*0070*/  LDC.64 R4, c[0x0][0x388] ;  /* 0x0000e200ff047b82 */ /* 0x000e220000000a00 */
[----:B--2---:R-:W-:Y:S01]  /*0080*/  ULOP3.LUT UR4, URZ, UR5, URZ, 0x33, !UPT ;  /* 0x00000005ff047292 */ /* 0x004fe2000f8e33ff */
[----:B-1----:R-:W-:Y:S01]  /*0090*/  LOP3.LUT R7, RZ, R11, RZ, 0x33, !PT ;  /* 0x0000000bff077212 */ /* 0x002fe200078e33ff */
[----:B------:R-:W-:-:S02]  /*00a0*/  IMAD R9, R11, UR5, RZ ;  /* 0x000000050b097c24 */ /* 0x000fc4000f8e02ff */
[----:B---3--:R-:W-:Y:S02]  /*00b0*/  IMAD R3, R6, UR5, R11 ;  /* 0x0000000506037c24 */ /* 0x008fe4000f8e020b */
[C---:B----4-:R-:W-:Y:S02]  /*00c0*/  IADD3 R0, PT, PT, R2.reuse, UR4, RZ ;  /* 0x0000000402007c10 */ /* 0x050fe4000fffe0ff */
[----:B------:R-:W-:Y:S01]  /*00d0*/  IADD3 R7, PT, PT, R2, R7, RZ ;  /* 0x0000000702077210 */ /* 0x000fe20007ffe0ff */
[----:B0-----:R-:W-:-:S04]  /*00e0*/  IMAD.WIDE R2, R3, 0x4, R4 ;  /* 0x0000000403027825 */ /* 0x001fc800078e0204 */
[----:B------:R-:W-:-:S04]  /*00f0*/  IMAD R0, R0, R9, RZ ;  /* 0x0000000900007224 */ /* 0x000fc800078e02ff */
[----:B------:R-:W-:-:S05]  /*0100*/  IMAD R0, R7, R0, RZ ;  /* 0x0000000007007224 */ /* 0x000fca00078e02ff */
[----:B------:R-:W-:-:S05]  /*0110*/  I2FP.F32.U32 R5, R0 ;  /* 0x0000000000057245 */ /* 0x000fca0000201000 */
[----:B------:R-:W-:Y:S01]  /*0120*/  STG.E desc[UR6][R2.64], R5 ;  /* 0x0000000502007986 */ /* 0x000fe2000c101906 */
[----:B------:R-:W-:Y:S06]  /*0130*/  BAR.SYNC.DEFER_BLOCKING 0x0 ;  /* 0x0000000000007b1d */ /* 0x000fec0000010000 */
[----:B------:R-:W-:Y:S05]  /*0140*/  EXIT ;  /* 0x000000000000794d */ /* 0x000fea0003800000 */
.L_x_4:
        /* <DEDUP_REMOVED lines=11> */
.L_x_6:


//--------------------- .nv.shared.reserved.0     --------------------------
	.section	.nv.shared.reserved.0,"aw",@nobits
	.weak		__nv_reservedSMEM_offset_0_alias
	.size		__nv_reservedSMEM_offset_0_alias, 0, 64
	.other		__nv_reservedSMEM_offset_0_alias,@"STO_CUDA_RESERVED_SHARED STV_DEFAULT"
__nv_reservedSMEM_offset_0_alias:
	.zero		0
	.zero		64


//--------------------- .nv.constant0._Z6updatePiPfS0_S0_S0_ --------------------------
	.section	.nv.constant0._Z6updatePiPfS0_S0_S0_,"a",@progbits
	.sectionflags	@""
	.align	4
.nv.constant0._Z6updatePiPfS0_S0_S0_:
	.zero		936


//--------------------- .nv.constant0._Z6inidatPiPf --------------------------
	.section	.nv.constant0._Z6inidatPiPf,"a",@progbits
	.sectionflags	@""
	.align	4
.nv.constant0._Z6inidatPiPf:
	.zero		912


//--------------------- SYMBOLS --------------------------

	.type		.nv.reservedSmem.offset0,@object
	.size		.nv.reservedSmem.offset0,0x4
